	.headerflags	@"EF_CUDA_TEXMODE_UNIFIED EF_CUDA_64BIT_ADDRESS EF_CUDA_ACCELERATORS EF_CUDA_SM90 EF_CUDA_VIRTUAL_SM(EF_CUDA_SM90)"
	.elftype	@"ET_EXEC"


//--------------------- .nv.info                  --------------------------
	.section	.nv.info,"",@"SHT_CUDA_INFO"
	.align	4


	//----- nvinfo : EIATTR_REGCOUNT
	.align		4
        /*0000*/ 	.byte	0x04, 0x2f
        /*0002*/ 	.short	(.L_1 - .L_0)
	.align		4
.L_0:
        /*0004*/ 	.word	index@(triton_poi_fused_add_pow_sub_sum_1)
        /*0008*/ 	.word	0x0000001d


	//----- nvinfo : EIATTR_MIN_STACK_SIZE
	.align		4
.L_1:
        /*000c*/ 	.byte	0x04, 0x12
        /*000e*/ 	.short	(.L_3 - .L_2)
	.align		4
.L_2:
        /*0010*/ 	.word	index@(triton_poi_fused_add_pow_sub_sum_1)
        /*0014*/ 	.word	0x00000000


	//----- nvinfo : EIATTR_FRAME_SIZE
	.align		4
.L_3:
        /*0018*/ 	.byte	0x04, 0x11
        /*001a*/ 	.short	(.L_5 - .L_4)
	.align		4
.L_4:
        /*001c*/ 	.word	index@(triton_poi_fused_add_pow_sub_sum_1)
        /*0020*/ 	.word	0x00000000


	//----- nvinfo : EIATTR_MIN_STACK_SIZE
	.align		4
.L_5:
        /*0024*/ 	.byte	0x04, 0x12
        /*0026*/ 	.short	(.L_7 - .L_6)
	.align		4
.L_6:
        /*0028*/ 	.word	index@(triton_poi_fused_add_pow_sub_sum_1)
        /*002c*/ 	.word	0x00000000
.L_7:


//--------------------- .nv.info.triton_poi_fused_add_pow_sub_sum_1 --------------------------
	.section	.nv.info.triton_poi_fused_add_pow_sub_sum_1,"",@"SHT_CUDA_INFO"
	.sectionflags	@""
	.align	4


	//----- nvinfo : EIATTR_CUDA_API_VERSION
	.align		4
        /*0000*/ 	.byte	0x04, 0x37
        /*0002*/ 	.short	(.L_9 - .L_8)
.L_8:
        /*0004*/ 	.word	0x0000007c


	//----- nvinfo : EIATTR_KPARAM_INFO
	.align		4
.L_9:
        /*0008*/ 	.byte	0x04, 0x17
        /*000a*/ 	.short	(.L_11 - .L_10)
.L_10:
        /*000c*/ 	.word	0x00000000
        /*0010*/ 	.short	0x0003
        /*0012*/ 	.short	0x0018
        /*0014*/ 	.byte	0x00, 0xf0, 0x11, 0x00


	//----- nvinfo : EIATTR_KPARAM_INFO
	.align		4
.L_11:
        /*0018*/ 	.byte	0x04, 0x17
        /*001a*/ 	.short	(.L_13 - .L_12)
.L_12:
        /*001c*/ 	.word	0x00000000
        /*0020*/ 	.short	0x0002
        /*0022*/ 	.short	0x0010
        /*0024*/ 	.byte	0x00, 0xf4, 0x21, 0x00


	//----- nvinfo : EIATTR_KPARAM_INFO
	.align		4
.L_13:
        /*0028*/ 	.byte	0x04, 0x17
        /*002a*/ 	.short	(.L_15 - .L_14)
.L_14:
        /*002c*/ 	.word	0x00000000
        /*0030*/ 	.short	0x0001
        /*0032*/ 	.short	0x0008
        /*0034*/ 	.byte	0x00, 0xf4, 0x21, 0x00


	//----- nvinfo : EIATTR_KPARAM_INFO
	.align		4
.L_15:
        /*0038*/ 	.byte	0x04, 0x17
        /*003a*/ 	.short	(.L_17 - .L_16)
.L_16:
        /*003c*/ 	.word	0x00000000
        /*0040*/ 	.short	0x0000
        /*0042*/ 	.short	0x0000
        /*0044*/ 	.byte	0x00, 0xf4, 0x21, 0x00


	//----- nvinfo : EIATTR_SPARSE_MMA_MASK
	.align		4
.L_17:
        /*0048*/ 	.byte	0x03, 0x50
        /*004a*/ 	.short	0x0000


	//----- nvinfo : EIATTR_MAXREG_COUNT
	.align		4
        /*004c*/ 	.byte	0x03, 0x1b
        /*004e*/ 	.short	0x00ff


	//----- nvinfo : EIATTR_EXIT_INSTR_OFFSETS
	.align		4
        /*0050*/ 	.byte	0x04, 0x1c
        /*0052*/ 	.short	(.L_19 - .L_18)


	//   ....[0]....
.L_18:
        /*0054*/ 	.word	0x000003d0


	//   ....[1]....
        /*0058*/ 	.word	0x000003f0


	//----- nvinfo : EIATTR_REQNTID
	.align		4
.L_19:
        /*005c*/ 	.byte	0x04, 0x10
        /*005e*/ 	.short	(.L_21 - .L_20)
.L_20:
        /*0060*/ 	.word	0x00000080
        /*0064*/ 	.word	0x00000001
        /*0068*/ 	.word	0x00000001


	//----- nvinfo : EIATTR_CBANK_PARAM_SIZE
	.align		4
.L_21:
        /*006c*/ 	.byte	0x03, 0x19
        /*006e*/ 	.short	0x001c


	//----- nvinfo : EIATTR_PARAM_CBANK
	.align		4
        /*0070*/ 	.byte	0x04, 0x0a
        /*0072*/ 	.short	(.L_23 - .L_22)
	.align		4
.L_22:
        /*0074*/ 	.word	index@(.nv.constant0.triton_poi_fused_add_pow_sub_sum_1)
        /*0078*/ 	.short	0x0210
        /*007a*/ 	.short	0x001c


	//----- nvinfo : EIATTR_SW_WAR
	.align		4
.L_23:
        /*007c*/ 	.byte	0x04, 0x36
        /*007e*/ 	.short	(.L_25 - .L_24)
.L_24:
        /*0080*/ 	.word	0x00000008
.L_25:


//--------------------- .nv.callgraph             --------------------------
	.section	.nv.callgraph,"",@"SHT_CUDA_CALLGRAPH"
	.align	4
	.sectionentsize	8
	.align		4
        /*0000*/ 	.word	0x00000000
	.align		4
        /*0004*/ 	.word	0xffffffff
	.align		4
        /*0008*/ 	.word	0x00000000
	.align		4
        /*000c*/ 	.word	0xfffffffe
	.align		4
        /*0010*/ 	.word	0x00000000
	.align		4
        /*0014*/ 	.word	0xfffffffd
	.align		4
        /*0018*/ 	.word	0x00000000
	.align		4
        /*001c*/ 	.word	0xfffffffc


//--------------------- .text.triton_poi_fused_add_pow_sub_sum_1 --------------------------
	.section	.text.triton_poi_fused_add_pow_sub_sum_1,"ax",@progbits
	.align	128
        .global         triton_poi_fused_add_pow_sub_sum_1
        .type           triton_poi_fused_add_pow_sub_sum_1,@function
        .size           triton_poi_fused_add_pow_sub_sum_1,(.L_x_1 - triton_poi_fused_add_pow_sub_sum_1)
        .other          triton_poi_fused_add_pow_sub_sum_1,@"STO_CUDA_ENTRY STV_DEFAULT"
triton_poi_fused_add_pow_sub_sum_1:
.text.triton_poi_fused_add_pow_sub_sum_1:
[----:B------:R-:W0:Y:S02]  /*0000*/  LDC R1, c[0x0][0x28] ;  /* 0x00000a00ff017b82 */ /* 0x000e240000000800 */
[----:B------:R-:W1:Y:S01]  /*0010*/  S2R R0, SR_TID.X ;  /* 0x0000000000007919 */ /* 0x000e620000002100 */
[----:B------:R-:W2:Y:S01]  /*0020*/  LDC.64 R2, c[0x0][0x218] ;  /* 0x00008600ff027b82 */ /* 0x000ea20000000a00 */
[----:B------:R-:W-:Y:S01]  /*0030*/  HFMA2.MMA R24, -RZ, RZ, 0, 0 ;  /* 0x00000000ff187435 */ /* 0x000fe200000001ff */
[----:B------:R-:W-:Y:S01]  /*0040*/  CS2R R22, SRZ ;  /* 0x0000000000167805 */ /* 0x000fe2000001ff00 */
[----:B------:R-:W3:Y:S01]  /*0050*/  S2R R9, SR_CTAID.X ;  /* 0x0000000000097919 */ /* 0x000ee20000002500 */
[----:B------:R-:W-:Y:S01]  /*0060*/  ULDC.64 UR4, c[0x0][0x208] ;  /* 0x0000820000047ab9 */ /* 0x000fe20000000a00 */
[----:B------:R-:W-:Y:S02]  /*0070*/  CS2R R20, SRZ ;  /* 0x0000000000147805 */ /* 0x000fe4000001ff00 */
[----:B------:R-:W-:Y:S02]  /*0080*/  CS2R R18, SRZ ;  /* 0x0000000000127805 */ /* 0x000fe4000001ff00 */
[----:B------:R-:W-:Y:S01]  /*0090*/  CS2R R12, SRZ ;  /* 0x00000000000c7805 */ /* 0x000fe2000001ff00 */
[----:B------:R-:W4:Y:S01]  /*00a0*/  LDC.64 R4, c[0x0][0x220] ;  /* 0x00008800ff047b82 */ /* 0x000f220000000a00 */
[----:B------:R-:W-:-:S07]  /*00b0*/  CS2R R14, SRZ ;  /* 0x00000000000e7805 */ /* 0x000fce000001ff00 */
[----:B------:R-:W5:Y:S01]  /*00c0*/  LDC.64 R6, c[0x0][0x210] ;  /* 0x00008400ff067b82 */ /* 0x000f620000000a00 */
[----:B-1----:R-:W-:-:S04]  /*00d0*/  SHF.L.U32 R0, R0, 0x1, RZ ;  /* 0x0000000100007819 */ /* 0x002fc800000006ff */
[----:B------:R-:W-:-:S04]  /*00e0*/  LOP3.LUT R0, R0, 0xfe, RZ, 0xc0, !PT ;  /* 0x000000fe00007812 */ /* 0x000fc800078ec0ff */
[----:B---3--:R-:W-:-:S04]  /*00f0*/  LEA R9, R9, R0, 0x8 ;  /* 0x0000000009097211 */ /* 0x008fc800078e40ff */
[----:B------:R-:W-:Y:S01]  /*0100*/  SHF.R.S32.HI R0, RZ, 0x1f, R9 ;  /* 0x0000001fff007819 */ /* 0x000fe20000011409 */
[C---:B-----5:R-:W-:Y:S01]  /*0110*/  IMAD.WIDE R6, R9.reuse, 0x4, R6 ;  /* 0x0000000409067825 */ /* 0x060fe200078e0206 */
[----:B------:R-:W-:Y:S02]  /*0120*/  ISETP.GE.AND P0, PT, R9, 0x100, PT ;  /* 0x000001000900780c */ /* 0x000fe40003f06270 */
[----:B------:R-:W-:-:S04]  /*0130*/  LEA.HI R0, R0, R9, RZ, 0x2 ;  /* 0x0000000900007211 */ /* 0x000fc800078f10ff */
[----:B------:R-:W-:-:S04]  /*0140*/  LOP3.LUT R0, R0, 0xfffffffc, RZ, 0xc0, !PT ;  /* 0xfffffffc00007812 */ /* 0x000fc800078ec0ff */
[----:B------:R-:W-:Y:S01]  /*0150*/  IADD3 R11, R9, -R0, RZ ;  /* 0x80000000090b7210 */ /* 0x000fe20007ffe0ff */
[----:B--2---:R-:W-:Y:S01]  /*0160*/  IMAD.WIDE R2, R0, 0x4, R2 ;  /* 0x0000000400027825 */ /* 0x004fe200078e0202 */
[----:B------:R-:W-:Y:S02]  /*0170*/  CS2R R8, SRZ ;  /* 0x0000000000087805 */ /* 0x000fe4000001ff00 */
[----:B------:R-:W-:Y:S01]  /*0180*/  MOV R0, RZ ;  /* 0x000000ff00007202 */ /* 0x000fe20000000f00 */
[----:B----4-:R-:W-:Y:S01]  /*0190*/  IMAD.WIDE R4, R11, 0x4, R4 ;  /* 0x000000040b047825 */ /* 0x010fe200078e0204 */
[----:B------:R-:W-:Y:S01]  /*01a0*/  CS2R R10, SRZ ;  /* 0x00000000000a7805 */ /* 0x000fe2000001ff00 */
[----:B------:R-:W2:Y:S04]  /*01b0*/  @!P0 LDG.E.EL R23, desc[UR4][R2.64+0x4] ;  /* 0x0000040402178981 */ /* 0x000ea8000c2e1900 */
[----:B------:R-:W3:Y:S04]  /*01c0*/  @!P0 LDG.E.EL R24, desc[UR4][R2.64+0x4] ;  /* 0x0000040402188981 */ /* 0x000ee8000c2e1900 */
[----:B------:R-:W4:Y:S04]  /*01d0*/  @!P0 LDG.E.EL.64 R10, desc[UR4][R4.64+0x10] ;  /* 0x00001004040a8981 */ /* 0x000f28000c2e1b00 */
[----:B------:R-:W5:Y:S04]  /*01e0*/  @!P0 LDG.E.EL R21, desc[UR4][R2.64] ;  /* 0x0000000402158981 */ /* 0x000f68000c2e1900 */
[----:B------:R-:W5:Y:S01]  /*01f0*/  @!P0 LDG.E.EL R22, desc[UR4][R2.64] ;  /* 0x0000000402168981 */ /* 0x000f62000c2e1900 */
[----:B------:R-:W-:-:S03]  /*0200*/  CS2R R16, SRZ ;  /* 0x0000000000107805 */ /* 0x000fc6000001ff00 */
[----:B------:R-:W5:Y:S04]  /*0210*/  @!P0 LDG.E.EL.64 R8, desc[UR4][R4.64] ;  /* 0x0000000404088981 */ /* 0x000f68000c2e1b00 */
[----:B------:R-:W5:Y:S04]  /*0220*/  @!P0 LDG.E.EL R20, desc[UR4][R2.64+0x8] ;  /* 0x0000080402148981 */ /* 0x000f68000c2e1900 */
[----:B------:R-:W5:Y:S04]  /*0230*/  @!P0 LDG.E.EL R19, desc[UR4][R2.64+0x8] ;  /* 0x0000080402138981 */ /* 0x000f68000c2e1900 */
[----:B------:R-:W5:Y:S04]  /*0240*/  @!P0 LDG.E.EL.64 R12, desc[UR4][R4.64+0x20] ;  /* 0x00002004040c8981 */ /* 0x000f68000c2e1b00 */
[----:B------:R-:W5:Y:S04]  /*0250*/  @!P0 LDG.E.EL R18, desc[UR4][R2.64+0xc] ;  /* 0x00000c0402128981 */ /* 0x000f68000c2e1900 */
[----:B------:R-:W5:Y:S04]  /*0260*/  @!P0 LDG.E.EL R0, desc[UR4][R2.64+0xc] ;  /* 0x00000c0402008981 */ /* 0x000f68000c2e1900 */
[----:B------:R-:W5:Y:S04]  /*0270*/  @!P0 LDG.E.EL.64 R14, desc[UR4][R4.64+0x30] ;  /* 0x00003004040e8981 */ /* 0x000f68000c2e1b00 */
[----:B------:R-:W5:Y:S01]  /*0280*/  @!P0 LDG.E.64 R16, desc[UR4][R6.64] ;  /* 0x0000000406108981 */ /* 0x000f62000c1e1b00 */
[----:B--2---:R-:W-:Y:S01]  /*0290*/  FMUL R26, R23, R23 ;  /* 0x00000017171a7220 */ /* 0x004fe20000400000 */
[----:B---3--:R-:W-:Y:S01]  /*02a0*/  FMUL R25, R24, R24 ;  /* 0x0000001818197220 */ /* 0x008fe20000400000 */
[----:B----4-:R-:W-:Y:S01]  /*02b0*/  FMUL R23, R10, R10 ;  /* 0x0000000a0a177220 */ /* 0x010fe20000400000 */
[----:B------:R-:W-:Y:S01]  /*02c0*/  FMUL R10, R11, R11 ;  /* 0x0000000b0b0a7220 */ /* 0x000fe20000400000 */
[----:B-----5:R-:W-:Y:S01]  /*02d0*/  FFMA R21, R21, R21, R26 ;  /* 0x0000001515157223 */ /* 0x020fe2000000001a */
[----:B------:R-:W-:Y:S01]  /*02e0*/  FFMA R22, R22, R22, R25 ;  /* 0x0000001616167223 */ /* 0x000fe20000000019 */
        /* <DEDUP_REMOVED lines=10> */
[----:B------:R-:W-:Y:S01]  /*0390*/  FADD R16, R21, -R16 ;  /* 0x8000001015107221 */ /* 0x000fe20000000000 */
[----:B------:R-:W-:-:S03]  /*03a0*/  FADD R17, R0, -R17 ;  /* 0x8000001100117221 */ /* 0x000fc60000000000 */
[----:B------:R-:W-:Y:S01]  /*03b0*/  FADD R16, R23, R16 ;  /* 0x0000001017107221 */ /* 0x000fe20000000000 */
[----:B------:R-:W-:Y:S01]  /*03c0*/  FADD R17, R10, R17 ;  /* 0x000000110a117221 */ /* 0x000fe20000000000 */
[----:B------:R-:W-:Y:S06]  /*03d0*/  @P0 EXIT ;  /* 0x000000000000094d */ /* 0x000fec0003800000 */
[----:B------:R-:W-:Y:S01]  /*03e0*/  STG.E.64 desc[UR4][R6.64], R16 ;  /* 0x0000001006007986 */ /* 0x000fe2000c101b04 */
[----:B------:R-:W-:Y:S05]  /*03f0*/  EXIT ;  /* 0x000000000000794d */ /* 0x000fea0003800000 */
.L_x_0:
[----:B------:R-:W-:-:S00]  /*0400*/  BRA `(.L_x_0) ;  /* 0xfffffffc00fc7947 */ /* 0x000fc0000383ffff */
[----:B------:R-:W-:-:S00]  /*0410*/  NOP ;  /* 0x0000000000007918 */ /* 0x000fc00000000000 */
        /* <DEDUP_REMOVED lines=14> */
.L_x_1:


//--------------------- .nv.constant0.triton_poi_fused_add_pow_sub_sum_1 --------------------------
	.section	.nv.constant0.triton_poi_fused_add_pow_sub_sum_1,"a",@progbits
	.sectionflags	@""
	.align	4
.nv.constant0.triton_poi_fused_add_pow_sub_sum_1:
	.zero		556
